//
// Generated by NVIDIA NVVM Compiler
//
// Compiler Build ID: CL-36424714
// Cuda compilation tools, release 13.0, V13.0.88
// Based on NVVM 20.0.0
//

.version 9.0
.target sm_100
.address_size 64

	// .globl	_Z10lz77kernelPcS_ii
// _ZZ10lz77kernelPcS_iiE4data has been demoted

.visible .entry _Z10lz77kernelPcS_ii(
	.param .u64 .ptr .align 1 _Z10lz77kernelPcS_ii_param_0,
	.param .u64 .ptr .align 1 _Z10lz77kernelPcS_ii_param_1,
	.param .u32 _Z10lz77kernelPcS_ii_param_2,
	.param .u32 _Z10lz77kernelPcS_ii_param_3
)
{
	.reg .pred 	%p<9>;
	.reg .b16 	%rs<12>;
	.reg .b32 	%r<37>;
	.reg .b64 	%rd<11>;
	// demoted variable
	.shared .align 1 .b8 _ZZ10lz77kernelPcS_iiE4data[512];
	ld.param.u64 	%rd2, [_Z10lz77kernelPcS_ii_param_0];
	ld.param.u64 	%rd3, [_Z10lz77kernelPcS_ii_param_1];
	ld.param.u32 	%r17, [_Z10lz77kernelPcS_ii_param_2];
	ld.param.u32 	%r18, [_Z10lz77kernelPcS_ii_param_3];
	cvta.to.global.u64 	%rd1, %rd3;
	cvta.to.global.u64 	%rd4, %rd2;
	mov.u32 	%r32, %tid.x;
	mov.u32 	%r19, %ctaid.x;
	mov.u32 	%r20, %ntid.x;
	mad.lo.s32 	%r2, %r19, %r20, %r32;
	cvt.s64.s32 	%rd5, %r2;
	add.s64 	%rd6, %rd4, %rd5;
	ld.global.u8 	%rs5, [%rd6];
	mov.u32 	%r21, _ZZ10lz77kernelPcS_iiE4data;
	add.s32 	%r3, %r21, %r32;
	st.shared.u8 	[%r3], %rs5;
	setp.gt.u32 	%p1, %r32, 498;
	@%p1 bra 	$L__BB0_13;
	add.s32 	%r4, %r17, %r32;
	setp.lt.s32 	%p2, %r32, %r4;
	@%p2 bra 	$L__BB0_3;
	add.s32 	%r22, %r3, %r17;
	ld.shared.u8 	%rs11, [%r22];
	bra.uni 	$L__BB0_11;
$L__BB0_3:
	add.s32 	%r23, %r3, %r17;
	ld.shared.u8 	%rs11, [%r23];
	add.s32 	%r5, %r4, 1;
	sub.s32 	%r6, %r18, %r4;
	add.s32 	%r7, %r18, 1;
$L__BB0_4:
	add.s32 	%r9, %r21, %r32;
	ld.shared.u8 	%rs6, [%r9];
	setp.ne.s16 	%p3, %rs6, %rs11;
	@%p3 bra 	$L__BB0_10;
	setp.le.s32 	%p4, %r18, %r4;
	mov.b32 	%r35, 0;
	mov.u32 	%r36, %r5;
	@%p4 bra 	$L__BB0_9;
	ld.shared.u8 	%rs3, [%r9+1];
	mov.b32 	%r34, 0;
	mov.u32 	%r33, %r5;
$L__BB0_7:
	add.s32 	%r28, %r21, %r33;
	ld.shared.u8 	%rs8, [%r28];
	setp.ne.s16 	%p5, %rs8, %rs3;
	mov.u32 	%r35, %r34;
	mov.u32 	%r36, %r33;
	@%p5 bra 	$L__BB0_9;
	add.s32 	%r34, %r34, 1;
	add.s32 	%r13, %r33, 1;
	setp.lt.s32 	%p6, %r33, %r18;
	mov.u32 	%r33, %r13;
	mov.u32 	%r35, %r6;
	mov.u32 	%r36, %r7;
	@%p6 bra 	$L__BB0_7;
$L__BB0_9:
	setp.gt.u32 	%p7, %r35, 2;
	@%p7 bra 	$L__BB0_12;
$L__BB0_10:
	add.s32 	%r32, %r32, 1;
	setp.ne.s32 	%p8, %r32, %r4;
	@%p8 bra 	$L__BB0_4;
$L__BB0_11:
	shl.b32 	%r29, %r2, 1;
	cvt.s64.s32 	%rd7, %r29;
	add.s64 	%rd8, %rd1, %rd7;
	mov.b16 	%rs10, 1;
	st.global.u8 	[%rd8], %rs10;
	st.global.u8 	[%rd8+1], %rs11;
	bra.uni 	$L__BB0_13;
$L__BB0_12:
	sub.s32 	%r30, %r36, %r32;
	shl.b32 	%r31, %r2, 1;
	cvt.s64.s32 	%rd9, %r31;
	add.s64 	%rd10, %rd1, %rd9;
	st.global.u8 	[%rd10], %r30;
	st.global.u8 	[%rd10+1], %r35;
$L__BB0_13:
	ret;

}


// ===== COMPILED SASS (sm_100) =====

	.target	sm_100

	.elftype	@"ET_EXEC"


//--------------------- .note.nv.tkinfo           --------------------------
	.section	.note.nv.tkinfo,"",@"SHT_NOTE"
	.sectionflags	@"SHF_NOTE_NV_TKINFO"
	.tkinfo
        /*0018*/ 	.word	0x00000002
        /*0030*/ 	.string	""
        /*0030*/ 	.string	"ptxas"
        /*0030*/ 	.string	"Cuda compilation tools, release 13.0, V13.0.88"
        /*0030*/ 	.string	"Build cuda_13.0.r13.0/compiler.36424714_0"
        /*0030*/ 	.string	"-arch sm_100 -m 64 "



//--------------------- .note.nv.cuinfo           --------------------------
	.section	.note.nv.cuinfo,"",@"SHT_NOTE"
	.sectionflags	@"SHF_NOTE_NV_CUINFO"
        /*0018*/ 	.short	0x0002
        /*001a*/ 	.short	0x0064
        /*001c*/ 	.short	0x0082
	.zero		2


//--------------------- .nv.info                  --------------------------
	.section	.nv.info,"",@"SHT_CUDA_INFO"
	.align	4


	//----- nvinfo : EIATTR_REGCOUNT
	.align		4
        /*0000*/ 	.byte	0x04, 0x2f
        /*0002*/ 	.short	(.L_1 - .L_0)
	.align		4
.L_0:
        /*0004*/ 	.word	index@(_Z10lz77kernelPcS_ii)
        /*0008*/ 	.word	0x0000000e


	//----- nvinfo : EIATTR_FRAME_SIZE
	.align		4
.L_1:
        /*000c*/ 	.byte	0x04, 0x11
        /*000e*/ 	.short	(.L_3 - .L_2)
	.align		4
.L_2:
        /*0010*/ 	.word	index@(_Z10lz77kernelPcS_ii)
        /*0014*/ 	.word	0x00000000


	//----- nvinfo : EIATTR_MIN_STACK_SIZE
	.align		4
.L_3:
        /*0018*/ 	.byte	0x04, 0x12
        /*001a*/ 	.short	(.L_5 - .L_4)
	.align		4
.L_4:
        /*001c*/ 	.word	index@(_Z10lz77kernelPcS_ii)
        /*0020*/ 	.word	0x00000000
.L_5:


//--------------------- .nv.compat                --------------------------
	.section	.nv.compat,"",@"SHT_CUDA_COMPAT_INFO"
	.align	4
        /*0000*/ 	.byte	0x02, 0x09, 0x00, 0x00, 0x02, 0x02, 0x01, 0x00, 0x02, 0x05, 0x05, 0x00, 0x03, 0x07, 0x01, 0x01
        /*0010*/ 	.byte	0x02, 0x03, 0x00, 0x00, 0x02, 0x06, 0x01, 0x00, 0x04, 0x0b, 0x08, 0x00, 0x09, 0x00, 0x00, 0x00
        /*0020*/ 	.byte	0x00, 0x00, 0x00, 0x00


//--------------------- .nv.info._Z10lz77kernelPcS_ii --------------------------
	.section	.nv.info._Z10lz77kernelPcS_ii,"",@"SHT_CUDA_INFO"
	.sectionflags	@""
	.align	4


	//----- nvinfo : EIATTR_CUDA_API_VERSION
	.align		4
        /*0000*/ 	.byte	0x04, 0x37
        /*0002*/ 	.short	(.L_7 - .L_6)
.L_6:
        /*0004*/ 	.word	0x00000082


	//----- nvinfo : EIATTR_KPARAM_INFO
	.align		4
.L_7:
        /*0008*/ 	.byte	0x04, 0x17
        /*000a*/ 	.short	(.L_9 - .L_8)
.L_8:
        /*000c*/ 	.word	0x00000000
        /*0010*/ 	.short	0x0003
        /*0012*/ 	.short	0x0014
        /*0014*/ 	.byte	0x00, 0xf0, 0x11, 0x00


	//----- nvinfo : EIATTR_KPARAM_INFO
	.align		4
.L_9:
        /*0018*/ 	.byte	0x04, 0x17
        /*001a*/ 	.short	(.L_11 - .L_10)
.L_10:
        /*001c*/ 	.word	0x00000000
        /*0020*/ 	.short	0x0002
        /*0022*/ 	.short	0x0010
        /*0024*/ 	.byte	0x00, 0xf0, 0x11, 0x00


	//----- nvinfo : EIATTR_KPARAM_INFO
	.align		4
.L_11:
        /*0028*/ 	.byte	0x04, 0x17
        /*002a*/ 	.short	(.L_13 - .L_12)
.L_12:
        /*002c*/ 	.word	0x00000000
        /*0030*/ 	.short	0x0001
        /*0032*/ 	.short	0x0008
        /*0034*/ 	.byte	0x00, 0xf5, 0x21, 0x00


	//----- nvinfo : EIATTR_KPARAM_INFO
	.align		4
.L_13:
        /*0038*/ 	.byte	0x04, 0x17
        /*003a*/ 	.short	(.L_15 - .L_14)
.L_14:
        /*003c*/ 	.word	0x00000000
        /*0040*/ 	.short	0x0000
        /*0042*/ 	.short	0x0000
        /*0044*/ 	.byte	0x00, 0xf5, 0x21, 0x00


	//----- nvinfo : EIATTR_SPARSE_MMA_MASK
	.align		4
.L_15:
        /*0048*/ 	.byte	0x03, 0x50
        /*004a*/ 	.short	0x0000


	//----- nvinfo : EIATTR_MAXREG_COUNT
	.align		4
        /*004c*/ 	.byte	0x03, 0x1b
        /*004e*/ 	.short	0x00ff


	//----- nvinfo : EIATTR_MERCURY_ISA_VERSION
	.align		4
        /*0050*/ 	.byte	0x03, 0x5f
        /*0052*/ 	.short	0x0101


	//----- nvinfo : EIATTR_VRC_CTA_INIT_COUNT
	.align		4
        /*0054*/ 	.byte	0x02, 0x4a
	.zero		1
	.zero		1


	//----- nvinfo : EIATTR_EXIT_INSTR_OFFSETS
	.align		4
        /*0058*/ 	.byte	0x04, 0x1c
        /*005a*/ 	.short	(.L_17 - .L_16)


	//   ....[0]....
.L_16:
        /*005c*/ 	.word	0x00000100


	//   ....[1]....
        /*0060*/ 	.word	0x00000480


	//   ....[2]....
        /*0064*/ 	.word	0x00000500


	//----- nvinfo : EIATTR_CRS_STACK_SIZE
	.align		4
.L_17:
        /*0068*/ 	.byte	0x04, 0x1e
        /*006a*/ 	.short	(.L_19 - .L_18)
.L_18:
        /*006c*/ 	.word	0x00000000


	//----- nvinfo : EIATTR_CBANK_PARAM_SIZE
	.align		4
.L_19:
        /*0070*/ 	.byte	0x03, 0x19
        /*0072*/ 	.short	0x0018


	//----- nvinfo : EIATTR_PARAM_CBANK
	.align		4
        /*0074*/ 	.byte	0x04, 0x0a
        /*0076*/ 	.short	(.L_21 - .L_20)
	.align		4
.L_20:
        /*0078*/ 	.word	index@(.nv.constant0._Z10lz77kernelPcS_ii)
        /*007c*/ 	.short	0x0380
        /*007e*/ 	.short	0x0018


	//----- nvinfo : EIATTR_SW_WAR
	.align		4
.L_21:
        /*0080*/ 	.byte	0x04, 0x36
        /*0082*/ 	.short	(.L_23 - .L_22)
.L_22:
        /*0084*/ 	.word	0x00000008
.L_23:


//--------------------- .nv.callgraph             --------------------------
	.section	.nv.callgraph,"",@"SHT_CUDA_CALLGRAPH"
	.align	4
	.sectionentsize	8
	.align		4
        /*0000*/ 	.word	0x00000000
	.align		4
        /*0004*/ 	.word	0xffffffff
	.align		4
        /*0008*/ 	.word	0x00000000
	.align		4
        /*000c*/ 	.word	0xfffffffe
	.align		4
        /*0010*/ 	.word	0x00000000
	.align		4
        /*0014*/ 	.word	0xfffffffd
	.align		4
        /*0018*/ 	.word	0x00000000
	.align		4
        /*001c*/ 	.word	0xfffffffc


//--------------------- .text._Z10lz77kernelPcS_ii --------------------------
	.section	.text._Z10lz77kernelPcS_ii,"ax",@progbits
	.align	128
        .global         _Z10lz77kernelPcS_ii
        .type           _Z10lz77kernelPcS_ii,@function
        .size           _Z10lz77kernelPcS_ii,(.L_x_10 - _Z10lz77kernelPcS_ii)
        .other          _Z10lz77kernelPcS_ii,@"STO_CUDA_ENTRY STV_DEFAULT"
_Z10lz77kernelPcS_ii:
.text._Z10lz77kernelPcS_ii:
[----:B------:R-:W-:Y:S01]  /*0000*/  LDC R1, c[0x0][0x37c] ;  /* 0x0000df00ff017b82 */ /* 0x000fe20000000800 */
[----:B------:R-:W0:Y:S07]  /*0010*/  S2R R5, SR_TID.X ;  /* 0x0000000000057919 */ /* 0x000e2e0000002100 */
[----:B------:R-:W0:Y:S01]  /*0020*/  S2UR UR4, SR_CTAID.X ;  /* 0x00000000000479c3 */ /* 0x000e220000002500 */
[----:B------:R-:W1:Y:S01]  /*0030*/  LDCU.64 UR8, c[0x0][0x380] ;  /* 0x00007000ff0877ac */ /* 0x000e620008000a00 */
[----:B------:R-:W2:Y:S06]  /*0040*/  LDCU.64 UR6, c[0x0][0x358] ;  /* 0x00006b00ff0677ac */ /* 0x000eac0008000a00 */
[----:B------:R-:W0:Y:S02]  /*0050*/  LDC R0, c[0x0][0x360] ;  /* 0x0000d800ff007b82 */ /* 0x000e240000000800 */
[----:B0-----:R-:W-:-:S05]  /*0060*/  IMAD R0, R0, UR4, R5 ;  /* 0x0000000400007c24 */ /* 0x001fca000f8e0205 */
[----:B-1----:R-:W-:-:S04]  /*0070*/  IADD3 R2, P0, PT, R0, UR8, RZ ;  /* 0x0000000800027c10 */ /* 0x002fc8000ff1e0ff */
[----:B------:R-:W-:-:S05]  /*0080*/  LEA.HI.X.SX32 R3, R0, UR9, 0x1, P0 ;  /* 0x0000000900037c11 */ /* 0x000fca00080f0eff */
[----:B--2---:R-:W2:Y:S01]  /*0090*/  LDG.E.U8 R2, desc[UR6][R2.64] ;  /* 0x0000000602027981 */ /* 0x004ea2000c1e1100 */
[----:B------:R-:W0:Y:S01]  /*00a0*/  S2UR UR5, SR_CgaCtaId ;  /* 0x00000000000579c3 */ /* 0x000e220000008800 */
[----:B------:R-:W-:Y:S01]  /*00b0*/  ISETP.GT.U32.AND P0, PT, R5, 0x1f2, PT ;  /* 0x000001f20500780c */ /* 0x000fe20003f04070 */
[----:B------:R-:W-:Y:S02]  /*00c0*/  UMOV UR4, 0x400 ;  /* 0x0000040000047882 */ /* 0x000fe40000000000 */
[----:B0-----:R-:W-:-:S06]  /*00d0*/  ULEA UR4, UR5, UR4, 0x18 ;  /* 0x0000000405047291 */ /* 0x001fcc000f8ec0ff */
[----:B------:R-:W-:-:S03]  /*00e0*/  VIADD R4, R5, UR4 ;  /* 0x0000000405047c36 */ /* 0x000fc60008000000 */
[----:B--2---:R0:W-:Y:S01]  /*00f0*/  STS.U8 [R5+UR4], R2 ;  /* 0x0000000205007988 */ /* 0x0041e20008000004 */
[----:B------:R-:W-:Y:S05]  /*0100*/  @P0 EXIT ;  /* 0x000000000000094d */ /* 0x000fea0003800000 */
[----:B------:R-:W1:Y:S01]  /*0110*/  LDCU UR5, c[0x0][0x390] ;  /* 0x00007200ff0577ac */ /* 0x000e620008000800 */
[----:B------:R-:W-:Y:S01]  /*0120*/  BSSY.RECONVERGENT B0, `(.L_x_0) ;  /* 0x000002d000007945 */ /* 0x000fe20003800200 */
[----:B------:R-:W2:Y:S01]  /*0130*/  LDCU UR10, c[0x0][0x394] ;  /* 0x00007280ff0a77ac */ /* 0x000ea20008000800 */
[----:B-1----:R-:W-:-:S05]  /*0140*/  VIADD R6, R5, UR5 ;  /* 0x0000000505067c36 */ /* 0x002fca0008000000 */
[----:B------:R-:W-:-:S13]  /*0150*/  ISETP.GE.AND P0, PT, R5, R6, PT ;  /* 0x000000060500720c */ /* 0x000fda0003f06270 */
[----:B0-----:R-:W0:Y:S02]  /*0160*/  @P0 LDS.U8 R2, [R4+UR5] ;  /* 0x0000000504020984 */ /* 0x001e240008000000 */
[----:B0-----:R-:W-:Y:S01]  /*0170*/  @P0 PRMT R7, R2, 0x7610, R7 ;  /* 0x0000761002070816 */ /* 0x001fe20000000007 */
[----:B--2---:R-:W-:Y:S06]  /*0180*/  @P0 BRA `(.L_x_1) ;  /* 0x0000000000980947 */ /* 0x004fec0003800000 */
[----:B------:R-:W0:Y:S01]  /*0190*/  LDS.U8 R4, [R4+UR5] ;  /* 0x0000000504047984 */ /* 0x000e220008000000 */
[----:B------:R-:W1:Y:S01]  /*01a0*/  LDC R2, c[0x0][0x394] ;  /* 0x0000e500ff027b82 */ /* 0x000e620000000800 */
[----:B------:R-:W-:Y:S02]  /*01b0*/  VIADD R8, R6, 0x1 ;  /* 0x0000000106087836 */ /* 0x000fe40000000000 */
[C---:B-1----:R-:W-:Y:S02]  /*01c0*/  IMAD.IADD R10, R2.reuse, 0x1, -R6 ;  /* 0x00000001020a7824 */ /* 0x042fe400078e0a06 */
[----:B------:R-:W-:Y:S01]  /*01d0*/  VIADD R2, R2, 0x1 ;  /* 0x0000000102027836 */ /* 0x000fe20000000000 */
[----:B0-----:R-:W-:-:S07]  /*01e0*/  PRMT R7, R4, 0x7610, R7 ;  /* 0x0000761004077816 */ /* 0x001fce0000000007 */
.L_x_8:
[----:B------:R-:W0:Y:S01]  /*01f0*/  LDS.U8 R3, [R5+UR4] ;  /* 0x0000000405037984 */ /* 0x000e220008000000 */
[----:B------:R-:W-:Y:S01]  /*0200*/  PRMT R4, R7, 0x9910, RZ ;  /* 0x0000991007047816 */ /* 0x000fe200000000ff */
[----:B------:R-:W-:Y:S01]  /*0210*/  BSSY.RECONVERGENT B1, `(.L_x_2) ;  /* 0x000001a000017945 */ /* 0x000fe20003800200 */
[----:B------:R-:W-:Y:S02]  /*0220*/  VIADD R11, R5, UR4 ;  /* 0x00000004050b7c36 */ /* 0x000fe40008000000 */
[----:B0-----:R-:W-:-:S13]  /*0230*/  ISETP.NE.AND P0, PT, R3, R4, PT ;  /* 0x000000040300720c */ /* 0x001fda0003f05270 */
[----:B------:R-:W-:Y:S05]  /*0240*/  @P0 BRA `(.L_x_3) ;  /* 0x0000000000580947 */ /* 0x000fea0003800000 */
[----:B------:R-:W0:Y:S01]  /*0250*/  LDCU UR8, c[0x0][0x394] ;  /* 0x00007280ff0877ac */ /* 0x000e220008000800 */
[----:B------:R-:W-:Y:S01]  /*0260*/  BSSY.RECONVERGENT B2, `(.L_x_4) ;  /* 0x0000012000027945 */ /* 0x000fe20003800200 */
[----:B------:R-:W-:Y:S02]  /*0270*/  HFMA2 R9, -RZ, RZ, 0, 0 ;  /* 0x00000000ff097431 */ /* 0x000fe400000001ff */
[----:B------:R-:W-:Y:S01]  /*0280*/  IMAD.MOV.U32 R4, RZ, RZ, R8 ;  /* 0x000000ffff047224 */ /* 0x000fe200078e0008 */
[----:B0-----:R-:W-:-:S13]  /*0290*/  ISETP.GE.AND P0, PT, R6, UR8, PT ;  /* 0x0000000806007c0c */ /* 0x001fda000bf06270 */
[----:B------:R-:W-:Y:S05]  /*02a0*/  @P0 BRA `(.L_x_5) ;  /* 0x0000000000340947 */ /* 0x000fea0003800000 */
[----:B------:R-:W0:Y:S01]  /*02b0*/  LDS.U8 R11, [R11+0x1] ;  /* 0x000001000b0b7984 */ /* 0x000e220000000000 */
[----:B------:R-:W-:Y:S02]  /*02c0*/  IMAD.MOV.U32 R9, RZ, RZ, RZ ;  /* 0x000000ffff097224 */ /* 0x000fe400078e00ff */
[----:B------:R-:W-:-:S07]  /*02d0*/  IMAD.MOV.U32 R3, RZ, RZ, R8 ;  /* 0x000000ffff037224 */ /* 0x000fce00078e0008 */
.L_x_6:
[----:B------:R-:W0:Y:S02]  /*02e0*/  LDS.U8 R4, [R3+UR4] ;  /* 0x0000000403047984 */ /* 0x000e240008000000 */
[----:B0-----:R-:W-:Y:S01]  /*02f0*/  ISETP.NE.AND P0, PT, R4, R11, PT ;  /* 0x0000000b0400720c */ /* 0x001fe20003f05270 */
[----:B------:R-:W-:-:S12]  /*0300*/  IMAD.MOV.U32 R4, RZ, RZ, R3 ;  /* 0x000000ffff047224 */ /* 0x000fd800078e0003 */
[----:B------:R-:W-:Y:S05]  /*0310*/  @P0 BRA `(.L_x_5) ;  /* 0x0000000000180947 */ /* 0x000fea0003800000 */
[----:B------:R-:W-:Y:S01]  /*0320*/  ISETP.GE.AND P0, PT, R3, UR10, PT ;  /* 0x0000000a03007c0c */ /* 0x000fe2000bf06270 */
[----:B------:R-:W-:Y:S01]  /*0330*/  VIADD R9, R9, 0x1 ;  /* 0x0000000109097836 */ /* 0x000fe20000000000 */
[----:B------:R-:W-:-:S11]  /*0340*/  IADD3 R3, PT, PT, R3, 0x1, RZ ;  /* 0x0000000103037810 */ /* 0x000fd60007ffe0ff */
[----:B------:R-:W-:Y:S05]  /*0350*/  @!P0 BRA `(.L_x_6) ;  /* 0xfffffffc00e08947 */ /* 0x000fea000383ffff */
[----:B------:R-:W-:Y:S02]  /*0360*/  IMAD.MOV.U32 R9, RZ, RZ, R10 ;  /* 0x000000ffff097224 */ /* 0x000fe400078e000a */
[----:B------:R-:W-:-:S07]  /*0370*/  IMAD.MOV.U32 R4, RZ, RZ, R2 ;  /* 0x000000ffff047224 */ /* 0x000fce00078e0002 */
.L_x_5:
[----:B------:R-:W-:Y:S05]  /*0380*/  BSYNC.RECONVERGENT B2 ;  /* 0x0000000000027941 */ /* 0x000fea0003800200 */
.L_x_4:
[----:B------:R-:W-:-:S13]  /*0390*/  ISETP.GT.U32.AND P0, PT, R9, 0x2, PT ;  /* 0x000000020900780c */ /* 0x000fda0003f04070 */
[----:B------:R-:W-:Y:S05]  /*03a0*/  @P0 BRA `(.L_x_7) ;  /* 0x0000000000380947 */ /* 0x000fea0003800000 */
.L_x_3:
[----:B------:R-:W-:Y:S05]  /*03b0*/  BSYNC.RECONVERGENT B1 ;  /* 0x0000000000017941 */ /* 0x000fea0003800200 */
.L_x_2:
[----:B------:R-:W-:-:S05]  /*03c0*/  VIADD R5, R5, 0x1 ;  /* 0x0000000105057836 */ /* 0x000fca0000000000 */
[----:B------:R-:W-:-:S13]  /*03d0*/  ISETP.NE.AND P0, PT, R5, R6, PT ;  /* 0x000000060500720c */ /* 0x000fda0003f05270 */
[----:B------:R-:W-:Y:S05]  /*03e0*/  @P0 BRA `(.L_x_8) ;  /* 0xfffffffc00800947 */ /* 0x000fea000383ffff */
.L_x_1:
[----:B------:R-:W-:Y:S05]  /*03f0*/  BSYNC.RECONVERGENT B0 ;  /* 0x0000000000007941 */ /* 0x000fea0003800200 */
.L_x_0:
[----:B------:R-:W0:Y:S01]  /*0400*/  LDCU.64 UR8, c[0x0][0x388] ;  /* 0x00007100ff0877ac */ /* 0x000e220008000a00 */
[----:B------:R-:W-:Y:S01]  /*0410*/  SHF.L.U32 R0, R0, 0x1, RZ ;  /* 0x0000000100007819 */ /* 0x000fe200000006ff */
[----:B------:R-:W-:-:S03]  /*0420*/  IMAD.MOV.U32 R4, RZ, RZ, 0x1 ;  /* 0x00000001ff047424 */ /* 0x000fc600078e00ff */
[----:B0-----:R-:W-:-:S04]  /*0430*/  IADD3 R2, P0, PT, R0, UR8, RZ ;  /* 0x0000000800027c10 */ /* 0x001fc8000ff1e0ff */
[----:B------:R-:W-:Y:S02]  /*0440*/  LEA.HI.X.SX32 R3, R0, UR9, 0x1, P0 ;  /* 0x0000000900037c11 */ /* 0x000fe400080f0eff */
[----:B------:R-:W-:-:S03]  /*0450*/  PRMT R0, R4, 0x7610, R0 ;  /* 0x0000761004007816 */ /* 0x000fc60000000000 */
[----:B------:R-:W-:Y:S04]  /*0460*/  STG.E.U8 desc[UR6][R2.64+0x1], R7 ;  /* 0x0000010702007986 */ /* 0x000fe8000c101106 */
[----:B------:R-:W-:Y:S01]  /*0470*/  STG.E.U8 desc[UR6][R2.64], R0 ;  /* 0x0000000002007986 */ /* 0x000fe2000c101106 */
[----:B------:R-:W-:Y:S05]  /*0480*/  EXIT ;  /* 0x000000000000794d */ /* 0x000fea0003800000 */
.L_x_7:
[----:B------:R-:W0:Y:S01]  /*0490*/  LDCU.64 UR8, c[0x0][0x388] ;  /* 0x00007100ff0877ac */ /* 0x000e220008000a00 */
[----:B------:R-:W-:Y:S02]  /*04a0*/  IMAD.SHL.U32 R0, R0, 0x2, RZ ;  /* 0x0000000200007824 */ /* 0x000fe400078e00ff */
[----:B------:R-:W-:-:S03]  /*04b0*/  IMAD.IADD R5, R4, 0x1, -R5 ;  /* 0x0000000104057824 */ /* 0x000fc600078e0a05 */
[----:B0-----:R-:W-:-:S04]  /*04c0*/  IADD3 R2, P0, PT, R0, UR8, RZ ;  /* 0x0000000800027c10 */ /* 0x001fc8000ff1e0ff */
[----:B------:R-:W-:-:S05]  /*04d0*/  LEA.HI.X.SX32 R3, R0, UR9, 0x1, P0 ;  /* 0x0000000900037c11 */ /* 0x000fca00080f0eff */
[----:B------:R-:W-:Y:S04]  /*04e0*/  STG.E.U8 desc[UR6][R2.64], R5 ;  /* 0x0000000502007986 */ /* 0x000fe8000c101106 */
[----:B------:R-:W-:Y:S01]  /*04f0*/  STG.E.U8 desc[UR6][R2.64+0x1], R9 ;  /* 0x0000010902007986 */ /* 0x000fe2000c101106 */
[----:B------:R-:W-:Y:S05]  /*0500*/  EXIT ;  /* 0x000000000000794d */ /* 0x000fea0003800000 */
.L_x_9:
[----:B------:R-:W-:-:S00]  /*0510*/  BRA `(.L_x_9) ;  /* 0xfffffffc00fc7947 */ /* 0x000fc0000383ffff */
[----:B------:R-:W-:-:S00]  /*0520*/  NOP ;  /* 0x0000000000007918 */ /* 0x000fc00000000000 */
        /* <DEDUP_REMOVED lines=13> */
.L_x_10:


//--------------------- .nv.shared._Z10lz77kernelPcS_ii --------------------------
	.section	.nv.shared._Z10lz77kernelPcS_ii,"aw",@nobits
	.sectionflags	@""
.nv.shared._Z10lz77kernelPcS_ii:
	.zero		1536


//--------------------- .nv.shared.reserved.0     --------------------------
	.section	.nv.shared.reserved.0,"aw",@nobits
	.weak		__nv_reservedSMEM_offset_0_alias
	.size		__nv_reservedSMEM_offset_0_alias, 0, 64
	.other		__nv_reservedSMEM_offset_0_alias,@"STO_CUDA_RESERVED_SHARED STV_DEFAULT"
__nv_reservedSMEM_offset_0_alias:
	.zero		0
	.zero		64


//--------------------- .nv.constant0._Z10lz77kernelPcS_ii --------------------------
	.section	.nv.constant0._Z10lz77kernelPcS_ii,"a",@progbits
	.sectionflags	@""
	.align	4
.nv.constant0._Z10lz77kernelPcS_ii:
	.zero		920


//--------------------- SYMBOLS --------------------------

	.type		.nv.reservedSmem.offset0,@object
	.size		.nv.reservedSmem.offset0,0x4
	.type		.nv.reservedSmem.cap,@object
	.size		.nv.reservedSmem.cap,0x4
